//
// Generated by NVIDIA NVVM Compiler
//
// Compiler Build ID: CL-36424714
// Cuda compilation tools, release 13.0, V13.0.88
// Based on NVVM 20.0.0
//

.version 9.0
.target sm_100
.address_size 64

	// .globl	_Z4swapPii

.visible .entry _Z4swapPii(
	.param .u64 .ptr .align 1 _Z4swapPii_param_0,
	.param .u32 _Z4swapPii_param_1
)
{
	.reg .pred 	%p<6>;
	.reg .b32 	%r<18>;
	.reg .b64 	%rd<5>;

	ld.param.u64 	%rd1, [_Z4swapPii_param_0];
	ld.param.u32 	%r4, [_Z4swapPii_param_1];
	mov.u32 	%r5, %ctaid.y;
	mov.u32 	%r6, %ntid.y;
	mov.u32 	%r7, %tid.y;
	mad.lo.s32 	%r1, %r5, %r6, %r7;
	mov.u32 	%r8, %ctaid.x;
	mov.u32 	%r9, %ntid.x;
	mov.u32 	%r10, %tid.x;
	mad.lo.s32 	%r11, %r8, %r9, %r10;
	max.s32 	%r12, %r1, %r11;
	setp.ge.s32 	%p1, %r12, %r4;
	and.b32  	%r13, %r11, 1;
	setp.eq.b32 	%p2, %r13, 1;
	or.pred  	%p3, %p2, %p1;
	add.s32 	%r14, %r4, -1;
	setp.eq.s32 	%p4, %r11, %r14;
	or.pred  	%p5, %p3, %p4;
	@%p5 bra 	$L__BB0_2;
	cvta.to.global.u64 	%rd2, %rd1;
	mad.lo.s32 	%r15, %r4, %r1, %r11;
	mul.wide.s32 	%rd3, %r15, 4;
	add.s64 	%rd4, %rd2, %rd3;
	ld.global.u32 	%r16, [%rd4];
	ld.global.u32 	%r17, [%rd4+4];
	st.global.u32 	[%rd4], %r17;
	st.global.u32 	[%rd4+4], %r16;
$L__BB0_2:
	bar.sync 	0;
	ret;

}
	// .globl	_Z7reflectPii
.visible .entry _Z7reflectPii(
	.param .u64 .ptr .align 1 _Z7reflectPii_param_0,
	.param .u32 _Z7reflectPii_param_1
)
{
	.reg .pred 	%p<4>;
	.reg .b32 	%r<14>;
	.reg .b64 	%rd<7>;

	ld.param.u64 	%rd1, [_Z7reflectPii_param_0];
	ld.param.u32 	%r3, [_Z7reflectPii_param_1];
	mov.u32 	%r4, %ctaid.y;
	mov.u32 	%r5, %ntid.y;
	mov.u32 	%r6, %tid.y;
	mad.lo.s32 	%r1, %r4, %r5, %r6;
	mov.u32 	%r7, %ctaid.x;
	mov.u32 	%r8, %ntid.x;
	mov.u32 	%r9, %tid.x;
	mad.lo.s32 	%r2, %r7, %r8, %r9;
	max.s32 	%r10, %r1, %r2;
	setp.ge.s32 	%p1, %r10, %r3;
	setp.le.s32 	%p2, %r1, %r2;
	or.pred  	%p3, %p2, %p1;
	@%p3 bra 	$L__BB1_2;
	cvta.to.global.u64 	%rd2, %rd1;
	mad.lo.s32 	%r11, %r3, %r1, %r2;
	mul.wide.s32 	%rd3, %r11, 4;
	add.s64 	%rd4, %rd2, %rd3;
	ld.global.u32 	%r12, [%rd4];
	mad.lo.s32 	%r13, %r3, %r2, %r1;
	mul.wide.s32 	%rd5, %r13, 4;
	add.s64 	%rd6, %rd2, %rd5;
	st.global.u32 	[%rd6], %r12;
$L__BB1_2:
	bar.sync 	0;
	ret;

}


// ===== COMPILED SASS (sm_100) =====

	.target	sm_100

	.elftype	@"ET_EXEC"


//--------------------- .note.nv.tkinfo           --------------------------
	.section	.note.nv.tkinfo,"",@"SHT_NOTE"
	.sectionflags	@"SHF_NOTE_NV_TKINFO"
	.tkinfo
        /*0018*/ 	.word	0x00000002
        /*0030*/ 	.string	""
        /*0030*/ 	.string	"ptxas"
        /*0030*/ 	.string	"Cuda compilation tools, release 13.0, V13.0.88"
        /*0030*/ 	.string	"Build cuda_13.0.r13.0/compiler.36424714_0"
        /*0030*/ 	.string	"-arch sm_100 -m 64 "



//--------------------- .note.nv.cuinfo           --------------------------
	.section	.note.nv.cuinfo,"",@"SHT_NOTE"
	.sectionflags	@"SHF_NOTE_NV_CUINFO"
        /*0018*/ 	.short	0x0002
        /*001a*/ 	.short	0x0064
        /*001c*/ 	.short	0x0082
	.zero		2


//--------------------- .nv.info                  --------------------------
	.section	.nv.info,"",@"SHT_CUDA_INFO"
	.align	4


	//----- nvinfo : EIATTR_REGCOUNT
	.align		4
        /*0000*/ 	.byte	0x04, 0x2f
        /*0002*/ 	.short	(.L_1 - .L_0)
	.align		4
.L_0:
        /*0004*/ 	.word	index@(_Z4swapPii)
        /*0008*/ 	.word	0x0000000a


	//----- nvinfo : EIATTR_FRAME_SIZE
	.align		4
.L_1:
        /*000c*/ 	.byte	0x04, 0x11
        /*000e*/ 	.short	(.L_3 - .L_2)
	.align		4
.L_2:
        /*0010*/ 	.word	index@(_Z4swapPii)
        /*0014*/ 	.word	0x00000000


	//----- nvinfo : EIATTR_REGCOUNT
	.align		4
.L_3:
        /*0018*/ 	.byte	0x04, 0x2f
        /*001a*/ 	.short	(.L_5 - .L_4)
	.align		4
.L_4:
        /*001c*/ 	.word	index@(_Z7reflectPii)
        /*0020*/ 	.word	0x0000000a


	//----- nvinfo : EIATTR_FRAME_SIZE
	.align		4
.L_5:
        /*0024*/ 	.byte	0x04, 0x11
        /*0026*/ 	.short	(.L_7 - .L_6)
	.align		4
.L_6:
        /*0028*/ 	.word	index@(_Z7reflectPii)
        /*002c*/ 	.word	0x00000000


	//----- nvinfo : EIATTR_MIN_STACK_SIZE
	.align		4
.L_7:
        /*0030*/ 	.byte	0x04, 0x12
        /*0032*/ 	.short	(.L_9 - .L_8)
	.align		4
.L_8:
        /*0034*/ 	.word	index@(_Z7reflectPii)
        /*0038*/ 	.word	0x00000000


	//----- nvinfo : EIATTR_MIN_STACK_SIZE
	.align		4
.L_9:
        /*003c*/ 	.byte	0x04, 0x12
        /*003e*/ 	.short	(.L_11 - .L_10)
	.align		4
.L_10:
        /*0040*/ 	.word	index@(_Z4swapPii)
        /*0044*/ 	.word	0x00000000
.L_11:


//--------------------- .nv.compat                --------------------------
	.section	.nv.compat,"",@"SHT_CUDA_COMPAT_INFO"
	.align	4
        /*0000*/ 	.byte	0x02, 0x09, 0x00, 0x00, 0x02, 0x02, 0x01, 0x00, 0x02, 0x05, 0x05, 0x00, 0x03, 0x07, 0x01, 0x01
        /*0010*/ 	.byte	0x02, 0x03, 0x00, 0x00, 0x02, 0x06, 0x01, 0x00, 0x04, 0x0b, 0x08, 0x00, 0x09, 0x00, 0x00, 0x00
        /*0020*/ 	.byte	0x00, 0x00, 0x00, 0x00


//--------------------- .nv.info._Z7reflectPii    --------------------------
	.section	.nv.info._Z7reflectPii,"",@"SHT_CUDA_INFO"
	.sectionflags	@""
	.align	4


	//----- nvinfo : EIATTR_CUDA_API_VERSION
	.align		4
        /*0000*/ 	.byte	0x04, 0x37
        /*0002*/ 	.short	(.L_13 - .L_12)
.L_12:
        /*0004*/ 	.word	0x00000082


	//----- nvinfo : EIATTR_KPARAM_INFO
	.align		4
.L_13:
        /*0008*/ 	.byte	0x04, 0x17
        /*000a*/ 	.short	(.L_15 - .L_14)
.L_14:
        /*000c*/ 	.word	0x00000000
        /*0010*/ 	.short	0x0001
        /*0012*/ 	.short	0x0008
        /*0014*/ 	.byte	0x00, 0xf0, 0x11, 0x00


	//----- nvinfo : EIATTR_KPARAM_INFO
	.align		4
.L_15:
        /*0018*/ 	.byte	0x04, 0x17
        /*001a*/ 	.short	(.L_17 - .L_16)
.L_16:
        /*001c*/ 	.word	0x00000000
        /*0020*/ 	.short	0x0000
        /*0022*/ 	.short	0x0000
        /*0024*/ 	.byte	0x00, 0xf5, 0x21, 0x00


	//----- nvinfo : EIATTR_SPARSE_MMA_MASK
	.align		4
.L_17:
        /*0028*/ 	.byte	0x03, 0x50
        /*002a*/ 	.short	0x0000


	//----- nvinfo : EIATTR_MAXREG_COUNT
	.align		4
        /*002c*/ 	.byte	0x03, 0x1b
        /*002e*/ 	.short	0x00ff


	//----- nvinfo : EIATTR_NUM_BARRIERS
	.align		4
        /*0030*/ 	.byte	0x02, 0x4c
        /*0032*/ 	.byte	0x01
	.zero		1


	//----- nvinfo : EIATTR_MERCURY_ISA_VERSION
	.align		4
        /*0034*/ 	.byte	0x03, 0x5f
        /*0036*/ 	.short	0x0101


	//----- nvinfo : EIATTR_VRC_CTA_INIT_COUNT
	.align		4
        /*0038*/ 	.byte	0x02, 0x4a
	.zero		1
	.zero		1


	//----- nvinfo : EIATTR_EXIT_INSTR_OFFSETS
	.align		4
        /*003c*/ 	.byte	0x04, 0x1c
        /*003e*/ 	.short	(.L_19 - .L_18)


	//   ....[0]....
.L_18:
        /*0040*/ 	.word	0x00000190


	//----- nvinfo : EIATTR_CRS_STACK_SIZE
	.align		4
.L_19:
        /*0044*/ 	.byte	0x04, 0x1e
        /*0046*/ 	.short	(.L_21 - .L_20)
.L_20:
        /*0048*/ 	.word	0x00000000


	//----- nvinfo : EIATTR_CBANK_PARAM_SIZE
	.align		4
.L_21:
        /*004c*/ 	.byte	0x03, 0x19
        /*004e*/ 	.short	0x000c


	//----- nvinfo : EIATTR_PARAM_CBANK
	.align		4
        /*0050*/ 	.byte	0x04, 0x0a
        /*0052*/ 	.short	(.L_23 - .L_22)
	.align		4
.L_22:
        /*0054*/ 	.word	index@(.nv.constant0._Z7reflectPii)
        /*0058*/ 	.short	0x0380
        /*005a*/ 	.short	0x000c


	//----- nvinfo : EIATTR_SW_WAR
	.align		4
.L_23:
        /*005c*/ 	.byte	0x04, 0x36
        /*005e*/ 	.short	(.L_25 - .L_24)
.L_24:
        /*0060*/ 	.word	0x00000008
.L_25:


//--------------------- .nv.info._Z4swapPii       --------------------------
	.section	.nv.info._Z4swapPii,"",@"SHT_CUDA_INFO"
	.sectionflags	@""
	.align	4


	//----- nvinfo : EIATTR_CUDA_API_VERSION
	.align		4
        /*0000*/ 	.byte	0x04, 0x37
        /*0002*/ 	.short	(.L_27 - .L_26)
.L_26:
        /*0004*/ 	.word	0x00000082


	//----- nvinfo : EIATTR_KPARAM_INFO
	.align		4
.L_27:
        /*0008*/ 	.byte	0x04, 0x17
        /*000a*/ 	.short	(.L_29 - .L_28)
.L_28:
        /*000c*/ 	.word	0x00000000
        /*0010*/ 	.short	0x0001
        /*0012*/ 	.short	0x0008
        /*0014*/ 	.byte	0x00, 0xf0, 0x11, 0x00


	//----- nvinfo : EIATTR_KPARAM_INFO
	.align		4
.L_29:
        /*0018*/ 	.byte	0x04, 0x17
        /*001a*/ 	.short	(.L_31 - .L_30)
.L_30:
        /*001c*/ 	.word	0x00000000
        /*0020*/ 	.short	0x0000
        /*0022*/ 	.short	0x0000
        /*0024*/ 	.byte	0x00, 0xf5, 0x21, 0x00


	//----- nvinfo : EIATTR_SPARSE_MMA_MASK
	.align		4
.L_31:
        /*0028*/ 	.byte	0x03, 0x50
        /*002a*/ 	.short	0x0000


	//----- nvinfo : EIATTR_MAXREG_COUNT
	.align		4
        /*002c*/ 	.byte	0x03, 0x1b
        /*002e*/ 	.short	0x00ff


	//----- nvinfo : EIATTR_NUM_BARRIERS
	.align		4
        /*0030*/ 	.byte	0x02, 0x4c
        /*0032*/ 	.byte	0x01
	.zero		1


	//----- nvinfo : EIATTR_MERCURY_ISA_VERSION
	.align		4
        /*0034*/ 	.byte	0x03, 0x5f
        /*0036*/ 	.short	0x0101


	//----- nvinfo : EIATTR_VRC_CTA_INIT_COUNT
	.align		4
        /*0038*/ 	.byte	0x02, 0x4a
	.zero		1
	.zero		1


	//----- nvinfo : EIATTR_EXIT_INSTR_OFFSETS
	.align		4
        /*003c*/ 	.byte	0x04, 0x1c
        /*003e*/ 	.short	(.L_33 - .L_32)


	//   ....[0]....
.L_32:
        /*0040*/ 	.word	0x000001c0


	//----- nvinfo : EIATTR_CRS_STACK_SIZE
	.align		4
.L_33:
        /*0044*/ 	.byte	0x04, 0x1e
        /*0046*/ 	.short	(.L_35 - .L_34)
.L_34:
        /*0048*/ 	.word	0x00000000


	//----- nvinfo : EIATTR_CBANK_PARAM_SIZE
	.align		4
.L_35:
        /*004c*/ 	.byte	0x03, 0x19
        /*004e*/ 	.short	0x000c


	//----- nvinfo : EIATTR_PARAM_CBANK
	.align		4
        /*0050*/ 	.byte	0x04, 0x0a
        /*0052*/ 	.short	(.L_37 - .L_36)
	.align		4
.L_36:
        /*0054*/ 	.word	index@(.nv.constant0._Z4swapPii)
        /*0058*/ 	.short	0x0380
        /*005a*/ 	.short	0x000c


	//----- nvinfo : EIATTR_SW_WAR
	.align		4
.L_37:
        /*005c*/ 	.byte	0x04, 0x36
        /*005e*/ 	.short	(.L_39 - .L_38)
.L_38:
        /*0060*/ 	.word	0x00000008
.L_39:


//--------------------- .nv.callgraph             --------------------------
	.section	.nv.callgraph,"",@"SHT_CUDA_CALLGRAPH"
	.align	4
	.sectionentsize	8
	.align		4
        /*0000*/ 	.word	0x00000000
	.align		4
        /*0004*/ 	.word	0xffffffff
	.align		4
        /*0008*/ 	.word	0x00000000
	.align		4
        /*000c*/ 	.word	0xfffffffe
	.align		4
        /*0010*/ 	.word	0x00000000
	.align		4
        /*0014*/ 	.word	0xfffffffd
	.align		4
        /*0018*/ 	.word	0x00000000
	.align		4
        /*001c*/ 	.word	0xfffffffc


//--------------------- .text._Z7reflectPii       --------------------------
	.section	.text._Z7reflectPii,"ax",@progbits
	.align	128
        .global         _Z7reflectPii
        .type           _Z7reflectPii,@function
        .size           _Z7reflectPii,(.L_x_6 - _Z7reflectPii)
        .other          _Z7reflectPii,@"STO_CUDA_ENTRY STV_DEFAULT"
_Z7reflectPii:
.text._Z7reflectPii:
[----:B------:R-:W-:Y:S01]  /*0000*/  LDC R1, c[0x0][0x37c] ;  /* 0x0000df00ff017b82 */ /* 0x000fe20000000800 */
[----:B------:R-:W0:Y:S07]  /*0010*/  S2R R3, SR_TID.Y ;  /* 0x0000000000037919 */ /* 0x000e2e0000002200 */
[----:B------:R-:W0:Y:S01]  /*0020*/  LDC R0, c[0x0][0x364] ;  /* 0x0000d900ff007b82 */ /* 0x000e220000000800 */
[----:B------:R-:W1:Y:S01]  /*0030*/  LDCU UR6, c[0x0][0x388] ;  /* 0x00007100ff0677ac */ /* 0x000e620008000800 */
[----:B------:R-:W-:Y:S01]  /*0040*/  BSSY.RECONVERGENT B0, `(.L_x_0) ;  /* 0x0000013000007945 */ /* 0x000fe20003800200 */
[----:B------:R-:W2:Y:S05]  /*0050*/  S2R R2, SR_TID.X ;  /* 0x0000000000027919 */ /* 0x000eaa0000002100 */
[----:B------:R-:W0:Y:S08]  /*0060*/  S2UR UR4, SR_CTAID.Y ;  /* 0x00000000000479c3 */ /* 0x000e300000002600 */
[----:B------:R-:W2:Y:S08]  /*0070*/  S2UR UR5, SR_CTAID.X ;  /* 0x00000000000579c3 */ /* 0x000eb00000002500 */
[----:B------:R-:W2:Y:S01]  /*0080*/  LDC R7, c[0x0][0x360] ;  /* 0x0000d800ff077b82 */ /* 0x000ea20000000800 */
[----:B0-----:R-:W-:-:S02]  /*0090*/  IMAD R0, R0, UR4, R3 ;  /* 0x0000000400007c24 */ /* 0x001fc4000f8e0203 */
[----:B--2---:R-:W-:-:S05]  /*00a0*/  IMAD R7, R7, UR5, R2 ;  /* 0x0000000507077c24 */ /* 0x004fca000f8e0202 */
[----:B------:R-:W-:-:S04]  /*00b0*/  VIMNMX R2, PT, PT, R0, R7, !PT ;  /* 0x0000000700027248 */ /* 0x000fc80007fe0100 */
[----:B-1----:R-:W-:-:S04]  /*00c0*/  ISETP.GE.AND P0, PT, R2, UR6, PT ;  /* 0x0000000602007c0c */ /* 0x002fc8000bf06270 */
[----:B------:R-:W-:-:S13]  /*00d0*/  ISETP.LE.OR P0, PT, R0, R7, P0 ;  /* 0x000000070000720c */ /* 0x000fda0000703670 */
[----:B------:R-:W-:Y:S05]  /*00e0*/  @P0 BRA `(.L_x_1) ;  /* 0x0000000000200947 */ /* 0x000fea0003800000 */
[----:B------:R-:W0:Y:S01]  /*00f0*/  LDC.64 R4, c[0x0][0x380] ;  /* 0x0000e000ff047b82 */ /* 0x000e220000000a00 */
[----:B------:R-:W1:Y:S01]  /*0100*/  LDCU.64 UR4, c[0x0][0x358] ;  /* 0x00006b00ff0477ac */ /* 0x000e620008000a00 */
[----:B------:R-:W-:-:S04]  /*0110*/  IMAD R3, R0, UR6, R7 ;  /* 0x0000000600037c24 */ /* 0x000fc8000f8e0207 */
[----:B0-----:R-:W-:-:S06]  /*0120*/  IMAD.WIDE R2, R3, 0x4, R4 ;  /* 0x0000000403027825 */ /* 0x001fcc00078e0204 */
[----:B-1----:R-:W2:Y:S01]  /*0130*/  LDG.E R3, desc[UR4][R2.64] ;  /* 0x0000000402037981 */ /* 0x002ea2000c1e1900 */
[----:B------:R-:W-:-:S04]  /*0140*/  IMAD R7, R7, UR6, R0 ;  /* 0x0000000607077c24 */ /* 0x000fc8000f8e0200 */
[----:B------:R-:W-:-:S05]  /*0150*/  IMAD.WIDE R4, R7, 0x4, R4 ;  /* 0x0000000407047825 */ /* 0x000fca00078e0204 */
[----:B--2---:R0:W-:Y:S02]  /*0160*/  STG.E desc[UR4][R4.64], R3 ;  /* 0x0000000304007986 */ /* 0x0041e4000c101904 */
.L_x_1:
[----:B------:R-:W-:Y:S05]  /*0170*/  BSYNC.RECONVERGENT B0 ;  /* 0x0000000000007941 */ /* 0x000fea0003800200 */
.L_x_0:
[----:B------:R-:W-:Y:S06]  /*0180*/  BAR.SYNC.DEFER_BLOCKING 0x0 ;  /* 0x0000000000007b1d */ /* 0x000fec0000010000 */
[----:B------:R-:W-:Y:S05]  /*0190*/  EXIT ;  /* 0x000000000000794d */ /* 0x000fea0003800000 */
.L_x_2:
[----:B------:R-:W-:-:S00]  /*01a0*/  BRA `(.L_x_2) ;  /* 0xfffffffc00fc7947 */ /* 0x000fc0000383ffff */
[----:B------:R-:W-:-:S00]  /*01b0*/  NOP ;  /* 0x0000000000007918 */ /* 0x000fc00000000000 */
        /* <DEDUP_REMOVED lines=12> */
.L_x_6:


//--------------------- .text._Z4swapPii          --------------------------
	.section	.text._Z4swapPii,"ax",@progbits
	.align	128
        .global         _Z4swapPii
        .type           _Z4swapPii,@function
        .size           _Z4swapPii,(.L_x_7 - _Z4swapPii)
        .other          _Z4swapPii,@"STO_CUDA_ENTRY STV_DEFAULT"
_Z4swapPii:
.text._Z4swapPii:
        /* <DEDUP_REMOVED lines=9> */
[----:B0-----:R-:W-:Y:S01]  /*0090*/  IMAD R0, R0, UR4, R3 ;  /* 0x0000000400007c24 */ /* 0x001fe2000f8e0203 */
[----:B-1----:R-:W-:Y:S01]  /*00a0*/  UIADD3 UR4, UPT, UPT, UR6, -0x1, URZ ;  /* 0xffffffff06047890 */ /* 0x002fe2000fffe0ff */
[----:B--2---:R-:W-:-:S05]  /*00b0*/  IMAD R5, R5, UR5, R2 ;  /* 0x0000000505057c24 */ /* 0x004fca000f8e0202 */
[----:B------:R-:W-:Y:S02]  /*00c0*/  VIMNMX R2, PT, PT, R0, R5, !PT ;  /* 0x0000000500027248 */ /* 0x000fe40007fe0100 */
[----:B------:R-:W-:Y:S02]  /*00d0*/  LOP3.LUT R3, R5, 0x1, RZ, 0xc0, !PT ;  /* 0x0000000105037812 */ /* 0x000fe400078ec0ff */
[----:B------:R-:W-:-:S04]  /*00e0*/  ISETP.GE.AND P0, PT, R2, UR6, PT ;  /* 0x0000000602007c0c */ /* 0x000fc8000bf06270 */
[----:B------:R-:W-:-:S04]  /*00f0*/  ISETP.EQ.U32.OR P0, PT, R3, 0x1, P0 ;  /* 0x000000010300780c */ /* 0x000fc80000702470 */
[----:B------:R-:W-:-:S13]  /*0100*/  ISETP.EQ.OR P0, PT, R5, UR4, P0 ;  /* 0x0000000405007c0c */ /* 0x000fda0008702670 */
[----:B------:R-:W-:Y:S05]  /*0110*/  @P0 BRA `(.L_x_4) ;  /* 0x0000000000200947 */ /* 0x000fea0003800000 */
[----:B------:R-:W0:Y:S01]  /*0120*/  LDC.64 R2, c[0x0][0x380] ;  /* 0x0000e000ff027b82 */ /* 0x000e220000000a00 */
[----:B------:R-:W1:Y:S01]  /*0130*/  LDCU.64 UR4, c[0x0][0x358] ;  /* 0x00006b00ff0477ac */ /* 0x000e620008000a00 */
[----:B------:R-:W-:-:S04]  /*0140*/  IMAD R5, R0, UR6, R5 ;  /* 0x0000000600057c24 */ /* 0x000fc8000f8e0205 */
[----:B0-----:R-:W-:-:S05]  /*0150*/  IMAD.WIDE R2, R5, 0x4, R2 ;  /* 0x0000000405027825 */ /* 0x001fca00078e0202 */
[----:B-1----:R-:W2:Y:S04]  /*0160*/  LDG.E R7, desc[UR4][R2.64+0x4] ;  /* 0x0000040402077981 */ /* 0x002ea8000c1e1900 */
[----:B------:R-:W3:Y:S04]  /*0170*/  LDG.E R5, desc[UR4][R2.64] ;  /* 0x0000000402057981 */ /* 0x000ee8000c1e1900 */
[----:B--2---:R0:W-:Y:S04]  /*0180*/  STG.E desc[UR4][R2.64], R7 ;  /* 0x0000000702007986 */ /* 0x0041e8000c101904 */
[----:B---3--:R0:W-:Y:S02]  /*0190*/  STG.E desc[UR4][R2.64+0x4], R5 ;  /* 0x0000040502007986 */ /* 0x0081e4000c101904 */
.L_x_4:
[----:B------:R-:W-:Y:S05]  /*01a0*/  BSYNC.RECONVERGENT B0 ;  /* 0x0000000000007941 */ /* 0x000fea0003800200 */
.L_x_3:
[----:B------:R-:W-:Y:S06]  /*01b0*/  BAR.SYNC.DEFER_BLOCKING 0x0 ;  /* 0x0000000000007b1d */ /* 0x000fec0000010000 */
[----:B------:R-:W-:Y:S05]  /*01c0*/  EXIT ;  /* 0x000000000000794d */ /* 0x000fea0003800000 */
.L_x_5:
        /* <DEDUP_REMOVED lines=11> */
.L_x_7:


//--------------------- .nv.shared.reserved.0     --------------------------
	.section	.nv.shared.reserved.0,"aw",@nobits
	.weak		__nv_reservedSMEM_offset_0_alias
	.size		__nv_reservedSMEM_offset_0_alias, 0, 64
	.other		__nv_reservedSMEM_offset_0_alias,@"STO_CUDA_RESERVED_SHARED STV_DEFAULT"
__nv_reservedSMEM_offset_0_alias:
	.zero		0
	.zero		64


//--------------------- .nv.constant0._Z7reflectPii --------------------------
	.section	.nv.constant0._Z7reflectPii,"a",@progbits
	.sectionflags	@""
	.align	4
.nv.constant0._Z7reflectPii:
	.zero		908


//--------------------- .nv.constant0._Z4swapPii  --------------------------
	.section	.nv.constant0._Z4swapPii,"a",@progbits
	.sectionflags	@""
	.align	4
.nv.constant0._Z4swapPii:
	.zero		908


//--------------------- SYMBOLS --------------------------

	.type		.nv.reservedSmem.offset0,@object
	.size		.nv.reservedSmem.offset0,0x4
